	.headerflags	@"EF_CUDA_TEXMODE_UNIFIED EF_CUDA_64BIT_ADDRESS EF_CUDA_SM86 EF_CUDA_VIRTUAL_SM(EF_CUDA_SM86)"
	.elftype	@"ET_EXEC"


//--------------------- .nv.info                  --------------------------
	.section	.nv.info,"",@"SHT_CUDA_INFO"
	.align	4


	//----- nvinfo : EIATTR_REGCOUNT
	.align		4
        /*0000*/ 	.byte	0x04, 0x2f
        /*0002*/ 	.short	(.L_1 - .L_0)
	.align		4
.L_0:
        /*0004*/ 	.word	index@(triton__0d1d2d3de4de)
        /*0008*/ 	.word	0x00000010


	//----- nvinfo : EIATTR_MAX_STACK_SIZE
	.align		4
.L_1:
        /*000c*/ 	.byte	0x04, 0x23
        /*000e*/ 	.short	(.L_3 - .L_2)
	.align		4
.L_2:
        /*0010*/ 	.word	index@(triton__0d1d2d3de4de)
        /*0014*/ 	.word	0x00000000


	//----- nvinfo : EIATTR_MIN_STACK_SIZE
	.align		4
.L_3:
        /*0018*/ 	.byte	0x04, 0x12
        /*001a*/ 	.short	(.L_5 - .L_4)
	.align		4
.L_4:
        /*001c*/ 	.word	index@(triton__0d1d2d3de4de)
        /*0020*/ 	.word	0x00000000


	//----- nvinfo : EIATTR_FRAME_SIZE
	.align		4
.L_5:
        /*0024*/ 	.byte	0x04, 0x11
        /*0026*/ 	.short	(.L_7 - .L_6)
	.align		4
.L_6:
        /*0028*/ 	.word	index@(triton__0d1d2d3de4de)
        /*002c*/ 	.word	0x00000000
.L_7:


//--------------------- .nv.info.triton__0d1d2d3de4de --------------------------
	.section	.nv.info.triton__0d1d2d3de4de,"",@"SHT_CUDA_INFO"
	.align	4


	//----- nvinfo : EIATTR_CUDA_API_VERSION
	.align		4
        /*0000*/ 	.byte	0x04, 0x37
        /*0002*/ 	.short	(.L_9 - .L_8)
.L_8:
        /*0004*/ 	.word	0x0000007b


	//----- nvinfo : EIATTR_SW2861232_WAR
	.align		4
.L_9:
        /*0008*/ 	.byte	0x01, 0x35
	.zero		2


	//----- nvinfo : EIATTR_PARAM_CBANK
	.align		4
        /*000c*/ 	.byte	0x04, 0x0a
        /*000e*/ 	.short	(.L_11 - .L_10)
	.align		4
.L_10:
        /*0010*/ 	.word	index@(.nv.constant0.triton__0d1d2d3de4de)
        /*0014*/ 	.short	0x0160
        /*0016*/ 	.short	0x0020


	//----- nvinfo : EIATTR_CBANK_PARAM_SIZE
	.align		4
.L_11:
        /*0018*/ 	.byte	0x03, 0x19
        /*001a*/ 	.short	0x0020


	//----- nvinfo : EIATTR_KPARAM_INFO
	.align		4
        /*001c*/ 	.byte	0x04, 0x17
        /*001e*/ 	.short	(.L_13 - .L_12)
.L_12:
        /*0020*/ 	.word	0x00000000
        /*0024*/ 	.short	0x0004
        /*0026*/ 	.short	0x001c
        /*0028*/ 	.byte	0x00, 0xf0, 0x11, 0x00


	//----- nvinfo : EIATTR_KPARAM_INFO
	.align		4
.L_13:
        /*002c*/ 	.byte	0x04, 0x17
        /*002e*/ 	.short	(.L_15 - .L_14)
.L_14:
        /*0030*/ 	.word	0x00000000
        /*0034*/ 	.short	0x0003
        /*0036*/ 	.short	0x0018
        /*0038*/ 	.byte	0x00, 0xf0, 0x11, 0x00


	//----- nvinfo : EIATTR_KPARAM_INFO
	.align		4
.L_15:
        /*003c*/ 	.byte	0x04, 0x17
        /*003e*/ 	.short	(.L_17 - .L_16)
.L_16:
        /*0040*/ 	.word	0x00000000
        /*0044*/ 	.short	0x0002
        /*0046*/ 	.short	0x0010
        /*0048*/ 	.byte	0x00, 0xf0, 0x21, 0x00


	//----- nvinfo : EIATTR_KPARAM_INFO
	.align		4
.L_17:
        /*004c*/ 	.byte	0x04, 0x17
        /*004e*/ 	.short	(.L_19 - .L_18)
.L_18:
        /*0050*/ 	.word	0x00000000
        /*0054*/ 	.short	0x0001
        /*0056*/ 	.short	0x0008
        /*0058*/ 	.byte	0x00, 0xf0, 0x21, 0x00


	//----- nvinfo : EIATTR_KPARAM_INFO
	.align		4
.L_19:
        /*005c*/ 	.byte	0x04, 0x17
        /*005e*/ 	.short	(.L_21 - .L_20)
.L_20:
        /*0060*/ 	.word	0x00000000
        /*0064*/ 	.short	0x0000
        /*0066*/ 	.short	0x0000
        /*0068*/ 	.byte	0x00, 0xf0, 0x21, 0x00


	//----- nvinfo : EIATTR_MAXREG_COUNT
	.align		4
.L_21:
        /*006c*/ 	.byte	0x03, 0x1b
        /*006e*/ 	.short	0x00ff


	//----- nvinfo : EIATTR_COOP_GROUP_MASK_REGIDS
	.align		4
        /*0070*/ 	.byte	0x04, 0x29
        /*0072*/ 	.short	(.L_23 - .L_22)


	//   ....[0]....
.L_22:
        /*0074*/ 	.word	0xffffffff


	//   ....[1]....
        /*0078*/ 	.word	0xffffffff


	//   ....[2]....
        /*007c*/ 	.word	0xffffffff


	//   ....[3]....
        /*0080*/ 	.word	0xffffffff


	//----- nvinfo : EIATTR_COOP_GROUP_INSTR_OFFSETS
	.align		4
.L_23:
        /*0084*/ 	.byte	0x04, 0x28
        /*0086*/ 	.short	(.L_25 - .L_24)


	//   ....[0]....
.L_24:
        /*0088*/ 	.word	0x000001e0


	//   ....[1]....
        /*008c*/ 	.word	0x00000200


	//   ....[2]....
        /*0090*/ 	.word	0x000002e0


	//   ....[3]....
        /*0094*/ 	.word	0x00000350


	//----- nvinfo : EIATTR_EXIT_INSTR_OFFSETS
	.align		4
.L_25:
        /*0098*/ 	.byte	0x04, 0x1c
        /*009a*/ 	.short	(.L_27 - .L_26)


	//   ....[0]....
.L_26:
        /*009c*/ 	.word	0x000003b0


	//   ....[1]....
        /*00a0*/ 	.word	0x000003f0


	//----- nvinfo : EIATTR_MAX_THREADS
	.align		4
.L_27:
        /*00a4*/ 	.byte	0x04, 0x05
        /*00a6*/ 	.short	(.L_29 - .L_28)
.L_28:
        /*00a8*/ 	.word	0x00000080
        /*00ac*/ 	.word	0x00000001
        /*00b0*/ 	.word	0x00000001
.L_29:


//--------------------- .nv.rel.action            --------------------------
	.section	.nv.rel.action,"",@"SHT_CUDA_RELOCINFO"
	.align	8
	.sectionentsize	8
        /*0000*/ 	.byte	0x73, 0x00, 0x00, 0x00, 0x00, 0x00, 0x00, 0x00, 0x00, 0x00, 0x00, 0x11, 0x25, 0x00, 0x05, 0x36


//--------------------- .nv.constant0.triton__0d1d2d3de4de --------------------------
	.section	.nv.constant0.triton__0d1d2d3de4de,"a",@progbits
	.align	4
.nv.constant0.triton__0d1d2d3de4de:
	.zero		384


//--------------------- .text.triton__0d1d2d3de4de --------------------------
	.section	.text.triton__0d1d2d3de4de,"ax",@progbits
	.sectionflags	@"SHF_BARRIERS=1"
	.sectioninfo	@"SHI_REGISTERS=16"
	.align	128
        .global         triton__0d1d2d3de4de
        .type           triton__0d1d2d3de4de,@function
        .size           triton__0d1d2d3de4de,(.L_x_1 - triton__0d1d2d3de4de)
        .other          triton__0d1d2d3de4de,@"STO_CUDA_ENTRY STV_DEFAULT"
triton__0d1d2d3de4de:
.text.triton__0d1d2d3de4de:
[----:B------:R-:W-:-:S02]  /*0000*/  MOV R1, c[0x0][0x28] ;  /* 0x00000a0000017a02 */ /* 0x000fc40000000f00 */
[----:B------:R-:W0:Y:S01]  /*0010*/  S2R R8, SR_TID.X ;  /* 0x0000000000087919 */ /* 0x000e220000002100 */
[----:B------:R-:W-:Y:S01]  /*0020*/  CS2R R6, SRZ ;  /* 0x0000000000067805 */ /* 0x000fe2000001ff00 */
[----:B------:R-:W-:Y:S02]  /*0030*/  ULDC.64 UR4, c[0x0][0x118] ;  /* 0x0000460000047ab9 */ /* 0x000fe40000000a00 */
[----:B------:R-:W1:Y:S01]  /*0040*/  S2R R9, SR_CTAID.X ;  /* 0x0000000000097919 */ /* 0x000e620000002500 */
[--C-:B0-----:R-:W-:Y:S02]  /*0050*/  SHF.R.U32.HI R2, RZ, 0x5, R8.reuse ;  /* 0x00000005ff027819 */ /* 0x101fe40000011608 */
[----:B------:R-:W-:Y:S02]  /*0060*/  SHF.R.U32.HI R3, RZ, 0x2, R8 ;  /* 0x00000002ff037819 */ /* 0x000fe40000011608 */
[----:B------:R-:W-:Y:S02]  /*0070*/  SGXT.U32 R2, R2, 0x2 ;  /* 0x000000020202781a */ /* 0x000fe40000000000 */
[----:B------:R-:W-:-:S02]  /*0080*/  SGXT.U32 R3, R3, 0x3 ;  /* 0x000000030303781a */ /* 0x000fc40000000000 */
[----:B------:R-:W-:Y:S02]  /*0090*/  SHF.L.U32 R0, R2, 0x3, RZ ;  /* 0x0000000302007819 */ /* 0x000fe400000006ff */
[----:B-1----:R-:W-:Y:S02]  /*00a0*/  SHF.L.U32 R9, R9, 0x5, RZ ;  /* 0x0000000509097819 */ /* 0x002fe400000006ff */
[----:B------:R-:W-:Y:S01]  /*00b0*/  LOP3.LUT R3, R0, R3, RZ, 0xfc, !PT ;  /* 0x0000000300037212 */ /* 0x000fe200078efcff */
[----:B------:R-:W-:-:S03]  /*00c0*/  IMAD.SHL.U32 R0, R8, 0x4, RZ ;  /* 0x0000000408007824 */ /* 0x000fc600078e00ff */
[----:B------:R-:W-:Y:S02]  /*00d0*/  LOP3.LUT R5, R9, R3, RZ, 0xfc, !PT ;  /* 0x0000000309057212 */ /* 0x000fe400078efcff */
[----:B------:R-:W-:Y:S02]  /*00e0*/  LOP3.LUT R4, R0, 0xc, RZ, 0xc0, !PT ;  /* 0x0000000c00047812 */ /* 0x000fe400078ec0ff */
[C---:B------:R-:W-:Y:S02]  /*00f0*/  ISETP.GE.AND P0, PT, R5.reuse, c[0x0][0x178], PT ;  /* 0x00005e0005007a0c */ /* 0x040fe40003f06270 */
[----:B------:R-:W-:Y:S01]  /*0100*/  MOV R0, 0x4 ;  /* 0x0000000400007802 */ /* 0x000fe20000000f00 */
[----:B------:R-:W-:Y:S02]  /*0110*/  IMAD R11, R5, 0x10, R4 ;  /* 0x00000010050b7824 */ /* 0x000fe400078e0204 */
[----:B------:R-:W-:Y:S02]  /*0120*/  CS2R R4, SRZ ;  /* 0x0000000000047805 */ /* 0x000fe4000001ff00 */
[----:B------:R-:W-:-:S06]  /*0130*/  IMAD.WIDE R10, R11, R0, c[0x0][0x160] ;  /* 0x000058000b0a7625 */ /* 0x000fcc00078e0200 */
[----:B------:R-:W2:Y:S01]  /*0140*/  @!P0 LDG.E.128 R4, [R10.64] ;  /* 0x000000040a048981 */ /* 0x000ea2000c1e1d00 */
[----:B------:R-:W-:Y:S02]  /*0150*/  LOP3.LUT R9, R9, 0x1f, R8, 0xf8, !PT ;  /* 0x0000001f09097812 */ /* 0x000fe400078ef808 */
[----:B--2---:R-:W-:Y:S02]  /*0160*/  SEL R4, R4, RZ, !P0 ;  /* 0x000000ff04047207 */ /* 0x004fe40004000000 */
[----:B------:R-:W-:Y:S02]  /*0170*/  SEL R5, R5, RZ, !P0 ;  /* 0x000000ff05057207 */ /* 0x000fe40004000000 */
[----:B------:R-:W-:Y:S02]  /*0180*/  SEL R6, R6, RZ, !P0 ;  /* 0x000000ff06067207 */ /* 0x000fe40004000000 */
[----:B------:R-:W-:Y:S01]  /*0190*/  SEL R7, R7, RZ, !P0 ;  /* 0x000000ff07077207 */ /* 0x000fe20004000000 */
[----:B------:R-:W-:-:S04]  /*01a0*/  FADD R13, R4, R5 ;  /* 0x00000005040d7221 */ /* 0x000fc80000000000 */
[----:B------:R-:W-:-:S04]  /*01b0*/  FADD R12, R6, R13 ;  /* 0x0000000d060c7221 */ /* 0x000fc80000000000 */
[----:B------:R-:W-:-:S05]  /*01c0*/  FADD R12, R7, R12 ;  /* 0x0000000c070c7221 */ /* 0x000fca0000000000 */
[----:B------:R-:W-:-:S05]  /*01d0*/  FSEL R12, R12, RZ, !P0 ;  /* 0x000000ff0c0c7208 */ /* 0x000fca0004000000 */
[----:B------:R-:W0:Y:S02]  /*01e0*/  SHFL.BFLY PT, R13, R12, 0x2, 0x1f ;  /* 0x0c401f000c0d7f89 */ /* 0x000e2400000e0000 */
[----:B0-----:R-:W-:-:S05]  /*01f0*/  FADD R13, R12, R13 ;  /* 0x0000000d0c0d7221 */ /* 0x001fca0000000000 */
[----:B------:R-:W0:Y:S02]  /*0200*/  SHFL.BFLY PT, R10, R13, 0x1, 0x1f ;  /* 0x0c201f000d0a7f89 */ /* 0x000e2400000e0000 */
[----:B0-----:R-:W-:-:S04]  /*0210*/  FADD R10, R13, R10 ;  /* 0x0000000a0d0a7221 */ /* 0x001fc80000000000 */
[C---:B------:R-:W-:Y:S01]  /*0220*/  FFMA R5, R10.reuse, -0.0625, R5 ;  /* 0xbd8000000a057823 */ /* 0x040fe20000000005 */
[C---:B------:R-:W-:Y:S01]  /*0230*/  FFMA R4, R10.reuse, -0.0625, R4 ;  /* 0xbd8000000a047823 */ /* 0x040fe20000000004 */
[C---:B------:R-:W-:Y:S01]  /*0240*/  FFMA R6, R10.reuse, -0.0625, R6 ;  /* 0xbd8000000a067823 */ /* 0x040fe20000000006 */
[----:B------:R-:W-:Y:S01]  /*0250*/  FFMA R7, R10, -0.0625, R7 ;  /* 0xbd8000000a077823 */ /* 0x000fe20000000007 */
[----:B------:R-:W-:Y:S01]  /*0260*/  FMUL R5, R5, R5 ;  /* 0x0000000505057220 */ /* 0x000fe20000400000 */
[----:B------:R-:W-:Y:S03]  /*0270*/  STS [R3.X4], R10 ;  /* 0x0000000a03007388 */ /* 0x000fe60000004800 */
[----:B------:R-:W-:-:S04]  /*0280*/  FFMA R5, R4, R4, R5 ;  /* 0x0000000404057223 */ /* 0x000fc80000000005 */
[----:B------:R-:W-:-:S04]  /*0290*/  FFMA R6, R6, R6, R5 ;  /* 0x0000000606067223 */ /* 0x000fc80000000005 */
[----:B------:R-:W-:-:S05]  /*02a0*/  FFMA R6, R7, R7, R6 ;  /* 0x0000000707067223 */ /* 0x000fca0000000006 */
[----:B------:R-:W-:Y:S02]  /*02b0*/  FSEL R4, R6, RZ, !P0 ;  /* 0x000000ff06047208 */ /* 0x000fe40004000000 */
[----:B------:R-:W-:Y:S01]  /*02c0*/  LOP3.LUT R6, R8, 0x1f, RZ, 0xc0, !PT ;  /* 0x0000001f08067812 */ /* 0x000fe200078ec0ff */
[----:B------:R-:W-:Y:S06]  /*02d0*/  BAR.SYNC 0x0 ;  /* 0x0000000000007b1d */ /* 0x000fec0000000000 */
[----:B------:R-:W0:Y:S01]  /*02e0*/  SHFL.BFLY PT, R5, R4, 0x2, 0x1f ;  /* 0x0c401f0004057f89 */ /* 0x000e2200000e0000 */
[----:B------:R-:W-:-:S03]  /*02f0*/  ISETP.GE.AND P0, PT, R9, c[0x0][0x178], PT ;  /* 0x00005e0009007a0c */ /* 0x000fc60003f06270 */
[----:B------:R-:W1:Y:S04]  /*0300*/  LDS R7, [R6.X4] ;  /* 0x0000000006077984 */ /* 0x000e680000004800 */
[----:B------:R-:W-:Y:S06]  /*0310*/  BAR.SYNC 0x0 ;  /* 0x0000000000007b1d */ /* 0x000fec0000000000 */
[----:B------:R-:W-:Y:S01]  /*0320*/  ISETP.EQ.AND P0, PT, R2, RZ, !P0 ;  /* 0x000000ff0200720c */ /* 0x000fe20004702270 */
[----:B0-----:R-:W-:Y:S01]  /*0330*/  FADD R11, R4, R5 ;  /* 0x00000005040b7221 */ /* 0x001fe20000000000 */
[----:B------:R-:W-:-:S04]  /*0340*/  IMAD.WIDE R4, R9, R0, c[0x0][0x168] ;  /* 0x00005a0009047625 */ /* 0x000fc800078e0200 */
[----:B------:R-:W0:Y:S01]  /*0350*/  SHFL.BFLY PT, R12, R11, 0x1, 0x1f ;  /* 0x0c201f000b0c7f89 */ /* 0x000e2200000e0000 */
[----:B-1----:R-:W-:Y:S01]  /*0360*/  FMUL R7, R7, 0.0625 ;  /* 0x3d80000007077820 */ /* 0x002fe20000400000 */
[----:B0-----:R-:W-:-:S05]  /*0370*/  FADD R12, R11, R12 ;  /* 0x0000000c0b0c7221 */ /* 0x001fca0000000000 */
[----:B------:R-:W-:Y:S04]  /*0380*/  STS [R3.X4], R12 ;  /* 0x0000000c03007388 */ /* 0x000fe80000004800 */
[----:B------:R-:W-:Y:S06]  /*0390*/  BAR.SYNC 0x0 ;  /* 0x0000000000007b1d */ /* 0x000fec0000000000 */
[----:B------:R0:W-:Y:S01]  /*03a0*/  @P0 STG.E [R4.64], R7 ;  /* 0x0000000704000986 */ /* 0x0001e2000c101904 */
[----:B------:R-:W-:Y:S05]  /*03b0*/  @!P0 EXIT ;  /* 0x000000000000894d */ /* 0x000fea0003800000 */
[----:B0-----:R-:W0:Y:S01]  /*03c0*/  LDS R5, [R6.X4] ;  /* 0x0000000006057984 */ /* 0x001e220000004800 */
[----:B------:R-:W-:-:S05]  /*03d0*/  IMAD.WIDE R2, R9, R0, c[0x0][0x170] ;  /* 0x00005c0009027625 */ /* 0x000fca00078e0200 */
[----:B0-----:R-:W-:Y:S01]  /*03e0*/  STG.E [R2.64], R5 ;  /* 0x0000000502007986 */ /* 0x001fe2000c101904 */
[----:B------:R-:W-:Y:S05]  /*03f0*/  EXIT ;  /* 0x000000000000794d */ /* 0x000fea0003800000 */
.L_x_0:
[----:B------:R-:W-:-:S00]  /*0400*/  BRA `(.L_x_0) ;  /* 0xfffffff000007947 */ /* 0x000fc0000383ffff */
[----:B------:R-:W-:-:S00]  /*0410*/  NOP ;  /* 0x0000000000007918 */ /* 0x000fc00000000000 */
        /* <DEDUP_REMOVED lines=14> */
.L_x_1:


//--------------------- .nv.shared.triton__0d1d2d3de4de --------------------------
	.section	.nv.shared.triton__0d1d2d3de4de,"aw",@nobits
	.align	16
